	.headerflags	@"EF_CUDA_TEXMODE_UNIFIED EF_CUDA_64BIT_ADDRESS EF_CUDA_ACCELERATORS EF_CUDA_SM90 EF_CUDA_VIRTUAL_SM(EF_CUDA_SM90)"
	.elftype	@"ET_EXEC"


//--------------------- .nv.info                  --------------------------
	.section	.nv.info,"",@"SHT_CUDA_INFO"
	.align	4


	//----- nvinfo : EIATTR_REGCOUNT
	.align		4
        /*0000*/ 	.byte	0x04, 0x2f
        /*0002*/ 	.short	(.L_1 - .L_0)
	.align		4
.L_0:
        /*0004*/ 	.word	index@(triton_poi_fused_add_permute_tanh_9)
        /*0008*/ 	.word	0x0000000e


	//----- nvinfo : EIATTR_MIN_STACK_SIZE
	.align		4
.L_1:
        /*000c*/ 	.byte	0x04, 0x12
        /*000e*/ 	.short	(.L_3 - .L_2)
	.align		4
.L_2:
        /*0010*/ 	.word	index@(triton_poi_fused_add_permute_tanh_9)
        /*0014*/ 	.word	0x00000000


	//----- nvinfo : EIATTR_FRAME_SIZE
	.align		4
.L_3:
        /*0018*/ 	.byte	0x04, 0x11
        /*001a*/ 	.short	(.L_5 - .L_4)
	.align		4
.L_4:
        /*001c*/ 	.word	index@(triton_poi_fused_add_permute_tanh_9)
        /*0020*/ 	.word	0x00000000


	//----- nvinfo : EIATTR_MIN_STACK_SIZE
	.align		4
.L_5:
        /*0024*/ 	.byte	0x04, 0x12
        /*0026*/ 	.short	(.L_7 - .L_6)
	.align		4
.L_6:
        /*0028*/ 	.word	index@(triton_poi_fused_add_permute_tanh_9)
        /*002c*/ 	.word	0x00000000
.L_7:


//--------------------- .nv.info.triton_poi_fused_add_permute_tanh_9 --------------------------
	.section	.nv.info.triton_poi_fused_add_permute_tanh_9,"",@"SHT_CUDA_INFO"
	.sectionflags	@""
	.align	4


	//----- nvinfo : EIATTR_CUDA_API_VERSION
	.align		4
        /*0000*/ 	.byte	0x04, 0x37
        /*0002*/ 	.short	(.L_9 - .L_8)
.L_8:
        /*0004*/ 	.word	0x0000007c


	//----- nvinfo : EIATTR_KPARAM_INFO
	.align		4
.L_9:
        /*0008*/ 	.byte	0x04, 0x17
        /*000a*/ 	.short	(.L_11 - .L_10)
.L_10:
        /*000c*/ 	.word	0x00000000
        /*0010*/ 	.short	0x0003
        /*0012*/ 	.short	0x0014
        /*0014*/ 	.byte	0x00, 0xf0, 0x11, 0x00


	//----- nvinfo : EIATTR_KPARAM_INFO
	.align		4
.L_11:
        /*0018*/ 	.byte	0x04, 0x17
        /*001a*/ 	.short	(.L_13 - .L_12)
.L_12:
        /*001c*/ 	.word	0x00000000
        /*0020*/ 	.short	0x0002
        /*0022*/ 	.short	0x0010
        /*0024*/ 	.byte	0x00, 0xf0, 0x11, 0x00


	//----- nvinfo : EIATTR_KPARAM_INFO
	.align		4
.L_13:
        /*0028*/ 	.byte	0x04, 0x17
        /*002a*/ 	.short	(.L_15 - .L_14)
.L_14:
        /*002c*/ 	.word	0x00000000
        /*0030*/ 	.short	0x0001
        /*0032*/ 	.short	0x0008
        /*0034*/ 	.byte	0x00, 0xf4, 0x21, 0x00


	//----- nvinfo : EIATTR_KPARAM_INFO
	.align		4
.L_15:
        /*0038*/ 	.byte	0x04, 0x17
        /*003a*/ 	.short	(.L_17 - .L_16)
.L_16:
        /*003c*/ 	.word	0x00000000
        /*0040*/ 	.short	0x0000
        /*0042*/ 	.short	0x0000
        /*0044*/ 	.byte	0x00, 0xf4, 0x21, 0x00


	//----- nvinfo : EIATTR_SPARSE_MMA_MASK
	.align		4
.L_17:
        /*0048*/ 	.byte	0x03, 0x50
        /*004a*/ 	.short	0x0000


	//----- nvinfo : EIATTR_MAXREG_COUNT
	.align		4
        /*004c*/ 	.byte	0x03, 0x1b
        /*004e*/ 	.short	0x00ff


	//----- nvinfo : EIATTR_EXIT_INSTR_OFFSETS
	.align		4
        /*0050*/ 	.byte	0x04, 0x1c
        /*0052*/ 	.short	(.L_19 - .L_18)


	//   ....[0]....
.L_18:
        /*0054*/ 	.word	0x000002c0


	//   ....[1]....
        /*0058*/ 	.word	0x00000320


	//----- nvinfo : EIATTR_REQNTID
	.align		4
.L_19:
        /*005c*/ 	.byte	0x04, 0x10
        /*005e*/ 	.short	(.L_21 - .L_20)
.L_20:
        /*0060*/ 	.word	0x00000020
        /*0064*/ 	.word	0x00000001
        /*0068*/ 	.word	0x00000001


	//----- nvinfo : EIATTR_CBANK_PARAM_SIZE
	.align		4
.L_21:
        /*006c*/ 	.byte	0x03, 0x19
        /*006e*/ 	.short	0x0018


	//----- nvinfo : EIATTR_PARAM_CBANK
	.align		4
        /*0070*/ 	.byte	0x04, 0x0a
        /*0072*/ 	.short	(.L_23 - .L_22)
	.align		4
.L_22:
        /*0074*/ 	.word	index@(.nv.constant0.triton_poi_fused_add_permute_tanh_9)
        /*0078*/ 	.short	0x0210
        /*007a*/ 	.short	0x0018


	//----- nvinfo : EIATTR_SW_WAR
	.align		4
.L_23:
        /*007c*/ 	.byte	0x04, 0x36
        /*007e*/ 	.short	(.L_25 - .L_24)
.L_24:
        /*0080*/ 	.word	0x00000008
.L_25:


//--------------------- .nv.callgraph             --------------------------
	.section	.nv.callgraph,"",@"SHT_CUDA_CALLGRAPH"
	.align	4
	.sectionentsize	8
	.align		4
        /*0000*/ 	.word	0x00000000
	.align		4
        /*0004*/ 	.word	0xffffffff
	.align		4
        /*0008*/ 	.word	0x00000000
	.align		4
        /*000c*/ 	.word	0xfffffffe
	.align		4
        /*0010*/ 	.word	0x00000000
	.align		4
        /*0014*/ 	.word	0xfffffffd
	.align		4
        /*0018*/ 	.word	0x00000000
	.align		4
        /*001c*/ 	.word	0xfffffffc


//--------------------- .text.triton_poi_fused_add_permute_tanh_9 --------------------------
	.section	.text.triton_poi_fused_add_permute_tanh_9,"ax",@progbits
	.sectionflags	@"SHF_BARRIERS=1"
	.align	128
        .global         triton_poi_fused_add_permute_tanh_9
        .type           triton_poi_fused_add_permute_tanh_9,@function
        .size           triton_poi_fused_add_permute_tanh_9,(.L_x_1 - triton_poi_fused_add_permute_tanh_9)
        .other          triton_poi_fused_add_permute_tanh_9,@"STO_CUDA_ENTRY STV_DEFAULT"
triton_poi_fused_add_permute_tanh_9:
.text.triton_poi_fused_add_permute_tanh_9:
[----:B------:R-:W0:Y:S02]  /*0000*/  LDC R1, c[0x0][0x28] ;  /* 0x00000a00ff017b82 */ /* 0x000e240000000800 */
[----:B------:R-:W1:Y:S01]  /*0010*/  S2R R0, SR_CTAID.Y ;  /* 0x0000000000007919 */ /* 0x000e620000002600 */
[----:B------:R-:W2:Y:S01]  /*0020*/  LDC.64 R2, c[0x0][0x210] ;  /* 0x00008400ff027b82 */ /* 0x000ea20000000a00 */
[----:B------:R-:W-:Y:S01]  /*0030*/  ULDC.64 UR6, c[0x0][0x208] ;  /* 0x0000820000067ab9 */ /* 0x000fe20000000a00 */
[----:B------:R-:W3:Y:S01]  /*0040*/  S2R R11, SR_TID.X ;  /* 0x00000000000b7919 */ /* 0x000ee20000002100 */
[----:B------:R-:W4:Y:S01]  /*0050*/  S2R R6, SR_CTAID.X ;  /* 0x0000000000067919 */ /* 0x000f220000002500 */
[----:B-1----:R-:W-:Y:S01]  /*0060*/  IMAD.SHL.U32 R0, R0, 0x8, RZ ;  /* 0x0000000800007824 */ /* 0x002fe200078e00ff */
[----:B---3--:R-:W-:-:S04]  /*0070*/  SHF.R.U32.HI R7, RZ, 0x3, R11 ;  /* 0x00000003ff077819 */ /* 0x008fc8000001160b */
[----:B------:R-:W-:Y:S01]  /*0080*/  LOP3.LUT R4, R0, 0x7, R11, 0xf8, !PT ;  /* 0x0000000700047812 */ /* 0x000fe200078ef80b */
[----:B----4-:R-:W-:Y:S01]  /*0090*/  IMAD.SHL.U32 R6, R6, 0x4, RZ ;  /* 0x0000000406067824 */ /* 0x010fe200078e00ff */
[----:B------:R-:W-:Y:S02]  /*00a0*/  SGXT.U32 R7, R7, 0x2 ;  /* 0x000000020707781a */ /* 0x000fe40000000000 */
[----:B------:R-:W-:Y:S02]  /*00b0*/  LEA.HI R8, R4, R4, RZ, 0x1 ;  /* 0x0000000404087211 */ /* 0x000fe400078f08ff */
[----:B------:R-:W-:Y:S02]  /*00c0*/  LOP3.LUT R5, R6, R7, RZ, 0xfc, !PT ;  /* 0x0000000706057212 */ /* 0x000fe400078efcff */
[C---:B------:R-:W-:Y:S01]  /*00d0*/  LOP3.LUT R9, R8.reuse, 0xfffffffe, RZ, 0xc0, !PT ;  /* 0xfffffffe08097812 */ /* 0x040fe200078ec0ff */
[----:B------:R-:W-:Y:S01]  /*00e0*/  IMAD.SHL.U32 R8, R8, 0x4, RZ ;  /* 0x0000000408087824 */ /* 0x000fe200078e00ff */
[----:B------:R-:W-:-:S03]  /*00f0*/  ISETP.GE.AND P0, PT, R5, 0x4, PT ;  /* 0x000000040500780c */ /* 0x000fc60003f06270 */
[C---:B------:R-:W-:Y:S01]  /*0100*/  IMAD.IADD R10, R4.reuse, 0x1, -R9 ;  /* 0x00000001040a7824 */ /* 0x040fe200078e0a09 */
[----:B------:R-:W-:Y:S01]  /*0110*/  ISETP.LT.AND P0, PT, R4, 0x8, !P0 ;  /* 0x000000080400780c */ /* 0x000fe20004701270 */
[----:B------:R-:W-:Y:S02]  /*0120*/  IMAD.MOV.U32 R4, RZ, RZ, RZ ;  /* 0x000000ffff047224 */ /* 0x000fe400078e00ff */
[----:B------:R-:W-:Y:S01]  /*0130*/  IMAD R10, R5, 0x2, R10 ;  /* 0x00000002050a7824 */ /* 0x000fe200078e020a */
[----:B------:R-:W-:-:S05]  /*0140*/  LOP3.LUT R5, R8, 0xfffffff8, RZ, 0xc0, !PT ;  /* 0xfffffff808057812 */ /* 0x000fca00078ec0ff */
[----:B------:R-:W-:-:S04]  /*0150*/  IMAD.IADD R5, R10, 0x1, R5 ;  /* 0x000000010a057824 */ /* 0x000fc800078e0205 */
[----:B--2---:R-:W-:-:S05]  /*0160*/  IMAD.WIDE R2, R5, 0x4, R2 ;  /* 0x0000000405027825 */ /* 0x004fca00078e0202 */
[----:B------:R1:W2:Y:S01]  /*0170*/  @P0 LDG.E.EL R4, desc[UR6][R2.64] ;  /* 0x0000000602040981 */ /* 0x0002a2000c2e1900 */
[----:B------:R-:W3:Y:S01]  /*0180*/  S2UR UR5, SR_CgaCtaId ;  /* 0x00000000000579c3 */ /* 0x000ee20000008800 */
[----:B------:R-:W-:Y:S01]  /*0190*/  IMAD.SHL.U32 R8, R11, 0x4, RZ ;  /* 0x000000040b087824 */ /* 0x000fe200078e00ff */
[----:B------:R-:W-:Y:S01]  /*01a0*/  UMOV UR4, 0x400 ;  /* 0x0000040000047882 */ /* 0x000fe20000000000 */
[----:B------:R-:W-:Y:S02]  /*01b0*/  SHF.R.U32.HI R5, RZ, 0x2, R11 ;  /* 0x00000002ff057819 */ /* 0x000fe4000001160b */
[----:B------:R-:W-:Y:S02]  /*01c0*/  LOP3.LUT R6, R6, 0x3, R11, 0xf8, !PT ;  /* 0x0000000306067812 */ /* 0x000fe400078ef80b */
[----:B------:R-:W-:Y:S02]  /*01d0*/  LOP3.LUT R8, R8, 0x1c, RZ, 0xc0, !PT ;  /* 0x0000001c08087812 */ /* 0x000fe400078ec0ff */
[----:B------:R-:W-:-:S02]  /*01e0*/  SGXT.U32 R5, R5, 0x3 ;  /* 0x000000030505781a */ /* 0x000fc40000000000 */
[----:B------:R-:W-:Y:S02]  /*01f0*/  LOP3.LUT R7, R8, R7, RZ, 0xfc, !PT ;  /* 0x0000000708077212 */ /* 0x000fe400078efcff */
[----:B------:R-:W-:Y:S02]  /*0200*/  LOP3.LUT R5, R0, R5, RZ, 0xfc, !PT ;  /* 0x0000000500057212 */ /* 0x000fe400078efcff */
[----:B------:R-:W-:Y:S02]  /*0210*/  ISETP.GE.AND P0, PT, R6, 0x4, PT ;  /* 0x000000040600780c */ /* 0x000fe40003f06270 */
[----:B-1----:R-:W-:Y:S02]  /*0220*/  LOP3.LUT R2, R11, 0x1c, RZ, 0xc0, !PT ;  /* 0x0000001c0b027812 */ /* 0x002fe400078ec0ff */
[----:B------:R-:W-:Y:S02]  /*0230*/  ISETP.LT.AND P0, PT, R5, 0x8, !P0 ;  /* 0x000000080500780c */ /* 0x000fe40004701270 */
[----:B------:R-:W-:Y:S01]  /*0240*/  LOP3.LUT R0, R11, 0x1f, RZ, 0xc0, !PT ;  /* 0x0000001f0b007812 */ /* 0x000fe200078ec0ff */
[----:B---3--:R-:W-:-:S06]  /*0250*/  UPRMT UR4, UR5, 0x654, UR4 ;  /* 0x0000065405047896 */ /* 0x008fcc0008000004 */
[----:B------:R-:W-:Y:S02]  /*0260*/  VIADD R8, R8, UR4 ;  /* 0x0000000408087c36 */ /* 0x000fe40008000000 */
[----:B------:R-:W-:Y:S02]  /*0270*/  VIADD R3, R2, UR4 ;  /* 0x0000000402037c36 */ /* 0x000fe40008000000 */
[----:B------:R-:W-:Y:S02]  /*0280*/  IMAD R7, R7, 0x4, R8 ;  /* 0x0000000407077824 */ /* 0x000fe400078e0208 */
[----:B------:R-:W-:-:S03]  /*0290*/  IMAD R0, R0, 0x4, R3 ;  /* 0x0000000400007824 */ /* 0x000fc600078e0203 */
[----:B--2---:R1:W-:Y:S01]  /*02a0*/  STS [R7], R4 ;  /* 0x0000000407007388 */ /* 0x0043e20000000800 */
[----:B------:R-:W-:Y:S06]  /*02b0*/  BAR.SYNC.DEFER_BLOCKING 0x0 ;  /* 0x0000000000007b1d */ /* 0x000fec0000010000 */
[----:B-1----:R-:W-:Y:S05]  /*02c0*/  @!P0 EXIT ;  /* 0x000000000000894d */ /* 0x002fea0003800000 */
[----:B------:R-:W0:Y:S01]  /*02d0*/  LDS R7, [R0] ;  /* 0x0000000000077984 */ /* 0x000e220000000800 */
[----:B------:R-:W1:Y:S01]  /*02e0*/  LDC.64 R2, c[0x0][0x218] ;  /* 0x00008600ff027b82 */ /* 0x000e620000000a00 */
[----:B------:R-:W-:-:S04]  /*02f0*/  IMAD R5, R5, 0x4, R6 ;  /* 0x0000000405057824 */ /* 0x000fc800078e0206 */
[----:B-1----:R-:W-:-:S05]  /*0300*/  IMAD.WIDE R2, R5, 0x4, R2 ;  /* 0x0000000405027825 */ /* 0x002fca00078e0202 */
[----:B0-----:R-:W-:Y:S01]  /*0310*/  STG.E desc[UR6][R2.64], R7 ;  /* 0x0000000702007986 */ /* 0x001fe2000c101906 */
[----:B------:R-:W-:Y:S05]  /*0320*/  EXIT ;  /* 0x000000000000794d */ /* 0x000fea0003800000 */
.L_x_0:
[----:B------:R-:W-:-:S00]  /*0330*/  BRA `(.L_x_0) ;  /* 0xfffffffc00fc7947 */ /* 0x000fc0000383ffff */
[----:B------:R-:W-:-:S00]  /*0340*/  NOP ;  /* 0x0000000000007918 */ /* 0x000fc00000000000 */
        /* <DEDUP_REMOVED lines=11> */
.L_x_1:


//--------------------- .nv.shared.triton_poi_fused_add_permute_tanh_9 --------------------------
	.section	.nv.shared.triton_poi_fused_add_permute_tanh_9,"aw",@nobits
	.sectionflags	@""
	.align	16
	.zero		1024


//--------------------- .nv.constant0.triton_poi_fused_add_permute_tanh_9 --------------------------
	.section	.nv.constant0.triton_poi_fused_add_permute_tanh_9,"a",@progbits
	.sectionflags	@""
	.align	4
.nv.constant0.triton_poi_fused_add_permute_tanh_9:
	.zero		552
